//
// Generated by NVIDIA NVVM Compiler
//
// Compiler Build ID: CL-36424714
// Cuda compilation tools, release 13.0, V13.0.88
// Based on NVVM 20.0.0
//

.version 9.0
.target sm_100
.address_size 64

	// .globl	_Z10matmuls_tcP6__halfS0_Pfi

.visible .entry _Z10matmuls_tcP6__halfS0_Pfi(
	.param .u64 .ptr .align 1 _Z10matmuls_tcP6__halfS0_Pfi_param_0,
	.param .u64 .ptr .align 1 _Z10matmuls_tcP6__halfS0_Pfi_param_1,
	.param .u64 .ptr .align 1 _Z10matmuls_tcP6__halfS0_Pfi_param_2,
	.param .u32 _Z10matmuls_tcP6__halfS0_Pfi_param_3
)
{
	.reg .b32 	%r<20>;
	.reg .b32 	%f<10>;
	.reg .b64 	%rd<12>;

	ld.param.u64 	%rd1, [_Z10matmuls_tcP6__halfS0_Pfi_param_0];
	ld.param.u64 	%rd2, [_Z10matmuls_tcP6__halfS0_Pfi_param_1];
	ld.param.u64 	%rd3, [_Z10matmuls_tcP6__halfS0_Pfi_param_2];
	cvta.to.global.u64 	%rd4, %rd2;
	cvta.to.global.u64 	%rd5, %rd1;
	mov.u32 	%r1, %ctaid.x;
	shl.b32 	%r2, %r1, 8;
	mul.wide.s32 	%rd6, %r2, 2;
	add.s64 	%rd7, %rd5, %rd6;
	mov.b32 	%r3, 16;
	wmma.load.a.sync.aligned.row.m16n16k16.global.f16 	{%r4, %r5, %r6, %r7, %r8, %r9, %r10, %r11}, [%rd7], %r3;
	add.s64 	%rd8, %rd4, %rd6;
	wmma.load.b.sync.aligned.row.m16n16k16.global.f16 	{%r12, %r13, %r14, %r15, %r16, %r17, %r18, %r19}, [%rd8], %r3;
	cvta.to.global.u64 	%rd9, %rd3;
	mov.f32 	%f1, 0f00000000;
	wmma.mma.sync.aligned.row.row.m16n16k16.f32.f32 {%f2, %f3, %f4, %f5, %f6, %f7, %f8, %f9}, {%r4, %r5, %r6, %r7, %r8, %r9, %r10, %r11}, {%r12, %r13, %r14, %r15, %r16, %r17, %r18, %r19}, {%f1, %f1, %f1, %f1, %f1, %f1, %f1, %f1};
	mul.wide.s32 	%rd10, %r2, 4;
	add.s64 	%rd11, %rd9, %rd10;
	wmma.store.d.sync.aligned.row.m16n16k16.global.f32 	[%rd11], {%f2, %f3, %f4, %f5, %f6, %f7, %f8, %f9}, %r3;
	ret;

}
	// .globl	_Z17convertFp32ToFp16P6__halfPfi
.visible .entry _Z17convertFp32ToFp16P6__halfPfi(
	.param .u64 .ptr .align 1 _Z17convertFp32ToFp16P6__halfPfi_param_0,
	.param .u64 .ptr .align 1 _Z17convertFp32ToFp16P6__halfPfi_param_1,
	.param .u32 _Z17convertFp32ToFp16P6__halfPfi_param_2
)
{
	.reg .pred 	%p<2>;
	.reg .b16 	%rs<2>;
	.reg .b32 	%r<6>;
	.reg .b32 	%f<2>;
	.reg .b64 	%rd<9>;

	ld.param.u64 	%rd1, [_Z17convertFp32ToFp16P6__halfPfi_param_0];
	ld.param.u64 	%rd2, [_Z17convertFp32ToFp16P6__halfPfi_param_1];
	ld.param.u32 	%r2, [_Z17convertFp32ToFp16P6__halfPfi_param_2];
	mov.u32 	%r3, %ntid.x;
	mov.u32 	%r4, %ctaid.x;
	mov.u32 	%r5, %tid.x;
	mad.lo.s32 	%r1, %r3, %r4, %r5;
	setp.ge.s32 	%p1, %r1, %r2;
	@%p1 bra 	$L__BB1_2;
	cvta.to.global.u64 	%rd3, %rd2;
	cvta.to.global.u64 	%rd4, %rd1;
	mul.wide.s32 	%rd5, %r1, 2;
	add.s64 	%rd6, %rd4, %rd5;
	mul.wide.s32 	%rd7, %r1, 4;
	add.s64 	%rd8, %rd3, %rd7;
	ld.global.f32 	%f1, [%rd8];
	// begin inline asm
	{  cvt.rn.f16.f32 %rs1, %f1;}

	// end inline asm
	st.global.u16 	[%rd6], %rs1;
$L__BB1_2:
	ret;

}
	// .globl	_Z13matmuls_basicPfS_S_i
.visible .entry _Z13matmuls_basicPfS_S_i(
	.param .u64 .ptr .align 1 _Z13matmuls_basicPfS_S_i_param_0,
	.param .u64 .ptr .align 1 _Z13matmuls_basicPfS_S_i_param_1,
	.param .u64 .ptr .align 1 _Z13matmuls_basicPfS_S_i_param_2,
	.param .u32 _Z13matmuls_basicPfS_S_i_param_3
)
{
	.reg .b32 	%r<25>;
	.reg .b32 	%f<49>;
	.reg .b64 	%rd<43>;

	ld.param.u64 	%rd1, [_Z13matmuls_basicPfS_S_i_param_0];
	ld.param.u64 	%rd2, [_Z13matmuls_basicPfS_S_i_param_1];
	ld.param.u64 	%rd3, [_Z13matmuls_basicPfS_S_i_param_2];
	mov.u32 	%r1, %ctaid.x;
	shl.b32 	%r2, %r1, 8;
	mov.u32 	%r3, %tid.y;
	shl.b32 	%r4, %r3, 4;
	mov.u32 	%r5, %tid.x;
	add.s32 	%r6, %r4, %r5;
	add.s32 	%r7, %r2, %r6;
	add.s32 	%r8, %r2, %r4;
	add.s32 	%r9, %r2, %r5;
	cvta.to.global.u64 	%rd4, %rd1;
	cvta.to.global.u64 	%rd5, %rd2;
	mul.wide.u32 	%rd6, %r8, 4;
	add.s64 	%rd7, %rd4, %rd6;
	ld.global.f32 	%f1, [%rd7];
	mul.wide.u32 	%rd8, %r9, 4;
	add.s64 	%rd9, %rd5, %rd8;
	ld.global.f32 	%f2, [%rd9];
	fma.rn.f32 	%f3, %f1, %f2, 0f00000000;
	ld.global.f32 	%f4, [%rd7+4];
	add.s32 	%r10, %r9, 16;
	mul.wide.u32 	%rd10, %r10, 4;
	add.s64 	%rd11, %rd5, %rd10;
	ld.global.f32 	%f5, [%rd11];
	fma.rn.f32 	%f6, %f4, %f5, %f3;
	ld.global.f32 	%f7, [%rd7+8];
	add.s32 	%r11, %r9, 32;
	mul.wide.u32 	%rd12, %r11, 4;
	add.s64 	%rd13, %rd5, %rd12;
	ld.global.f32 	%f8, [%rd13];
	fma.rn.f32 	%f9, %f7, %f8, %f6;
	ld.global.f32 	%f10, [%rd7+12];
	add.s32 	%r12, %r9, 48;
	mul.wide.u32 	%rd14, %r12, 4;
	add.s64 	%rd15, %rd5, %rd14;
	ld.global.f32 	%f11, [%rd15];
	fma.rn.f32 	%f12, %f10, %f11, %f9;
	ld.global.f32 	%f13, [%rd7+16];
	add.s32 	%r13, %r9, 64;
	mul.wide.u32 	%rd16, %r13, 4;
	add.s64 	%rd17, %rd5, %rd16;
	ld.global.f32 	%f14, [%rd17];
	fma.rn.f32 	%f15, %f13, %f14, %f12;
	ld.global.f32 	%f16, [%rd7+20];
	add.s32 	%r14, %r9, 80;
	mul.wide.u32 	%rd18, %r14, 4;
	add.s64 	%rd19, %rd5, %rd18;
	ld.global.f32 	%f17, [%rd19];
	fma.rn.f32 	%f18, %f16, %f17, %f15;
	ld.global.f32 	%f19, [%rd7+24];
	add.s32 	%r15, %r9, 96;
	mul.wide.u32 	%rd20, %r15, 4;
	add.s64 	%rd21, %rd5, %rd20;
	ld.global.f32 	%f20, [%rd21];
	fma.rn.f32 	%f21, %f19, %f20, %f18;
	ld.global.f32 	%f22, [%rd7+28];
	add.s32 	%r16, %r9, 112;
	mul.wide.u32 	%rd22, %r16, 4;
	add.s64 	%rd23, %rd5, %rd22;
	ld.global.f32 	%f23, [%rd23];
	fma.rn.f32 	%f24, %f22, %f23, %f21;
	ld.global.f32 	%f25, [%rd7+32];
	add.s32 	%r17, %r9, 128;
	mul.wide.u32 	%rd24, %r17, 4;
	add.s64 	%rd25, %rd5, %rd24;
	ld.global.f32 	%f26, [%rd25];
	fma.rn.f32 	%f27, %f25, %f26, %f24;
	ld.global.f32 	%f28, [%rd7+36];
	add.s32 	%r18, %r9, 144;
	mul.wide.u32 	%rd26, %r18, 4;
	add.s64 	%rd27, %rd5, %rd26;
	ld.global.f32 	%f29, [%rd27];
	fma.rn.f32 	%f30, %f28, %f29, %f27;
	ld.global.f32 	%f31, [%rd7+40];
	add.s32 	%r19, %r9, 160;
	mul.wide.u32 	%rd28, %r19, 4;
	add.s64 	%rd29, %rd5, %rd28;
	ld.global.f32 	%f32, [%rd29];
	fma.rn.f32 	%f33, %f31, %f32, %f30;
	ld.global.f32 	%f34, [%rd7+44];
	add.s32 	%r20, %r9, 176;
	mul.wide.u32 	%rd30, %r20, 4;
	add.s64 	%rd31, %rd5, %rd30;
	ld.global.f32 	%f35, [%rd31];
	fma.rn.f32 	%f36, %f34, %f35, %f33;
	ld.global.f32 	%f37, [%rd7+48];
	add.s32 	%r21, %r9, 192;
	mul.wide.u32 	%rd32, %r21, 4;
	add.s64 	%rd33, %rd5, %rd32;
	ld.global.f32 	%f38, [%rd33];
	fma.rn.f32 	%f39, %f37, %f38, %f36;
	ld.global.f32 	%f40, [%rd7+52];
	add.s32 	%r22, %r9, 208;
	mul.wide.u32 	%rd34, %r22, 4;
	add.s64 	%rd35, %rd5, %rd34;
	ld.global.f32 	%f41, [%rd35];
	fma.rn.f32 	%f42, %f40, %f41, %f39;
	ld.global.f32 	%f43, [%rd7+56];
	add.s32 	%r23, %r9, 224;
	mul.wide.u32 	%rd36, %r23, 4;
	add.s64 	%rd37, %rd5, %rd36;
	ld.global.f32 	%f44, [%rd37];
	fma.rn.f32 	%f45, %f43, %f44, %f42;
	ld.global.f32 	%f46, [%rd7+60];
	add.s32 	%r24, %r9, 240;
	mul.wide.u32 	%rd38, %r24, 4;
	add.s64 	%rd39, %rd5, %rd38;
	ld.global.f32 	%f47, [%rd39];
	fma.rn.f32 	%f48, %f46, %f47, %f45;
	cvta.to.global.u64 	%rd40, %rd3;
	mul.wide.s32 	%rd41, %r7, 4;
	add.s64 	%rd42, %rd40, %rd41;
	st.global.f32 	[%rd42], %f48;
	ret;

}
	// .globl	_Z18matmuls_basic_halfP6__halfS0_Pfi
.visible .entry _Z18matmuls_basic_halfP6__halfS0_Pfi(
	.param .u64 .ptr .align 1 _Z18matmuls_basic_halfP6__halfS0_Pfi_param_0,
	.param .u64 .ptr .align 1 _Z18matmuls_basic_halfP6__halfS0_Pfi_param_1,
	.param .u64 .ptr .align 1 _Z18matmuls_basic_halfP6__halfS0_Pfi_param_2,
	.param .u32 _Z18matmuls_basic_halfP6__halfS0_Pfi_param_3
)
{
	.reg .b16 	%rs<99>;
	.reg .b32 	%r<25>;
	.reg .b32 	%f<3>;
	.reg .b64 	%rd<43>;

	ld.param.u64 	%rd1, [_Z18matmuls_basic_halfP6__halfS0_Pfi_param_0];
	ld.param.u64 	%rd2, [_Z18matmuls_basic_halfP6__halfS0_Pfi_param_1];
	ld.param.u64 	%rd3, [_Z18matmuls_basic_halfP6__halfS0_Pfi_param_2];
	mov.u32 	%r1, %ctaid.x;
	shl.b32 	%r2, %r1, 8;
	mov.u32 	%r3, %tid.y;
	shl.b32 	%r4, %r3, 4;
	mov.u32 	%r5, %tid.x;
	add.s32 	%r6, %r4, %r5;
	add.s32 	%r7, %r2, %r6;
	mov.f32 	%f1, 0f00000000;
	// begin inline asm
	{  cvt.rn.f16.f32 %rs1, %f1;}

	// end inline asm
	add.s32 	%r8, %r2, %r4;
	add.s32 	%r9, %r2, %r5;
	cvta.to.global.u64 	%rd4, %rd1;
	cvta.to.global.u64 	%rd5, %rd2;
	mul.wide.u32 	%rd6, %r8, 2;
	add.s64 	%rd7, %rd4, %rd6;
	ld.global.u16 	%rs3, [%rd7];
	mul.wide.u32 	%rd8, %r9, 2;
	add.s64 	%rd9, %rd5, %rd8;
	ld.global.u16 	%rs4, [%rd9];
	// begin inline asm
	{mul.f16 %rs2,%rs3,%rs4;
}
	// end inline asm
	// begin inline asm
	{add.f16 %rs5,%rs1,%rs2;
}
	// end inline asm
	ld.global.u16 	%rs9, [%rd7+2];
	add.s32 	%r10, %r9, 16;
	mul.wide.u32 	%rd10, %r10, 2;
	add.s64 	%rd11, %rd5, %rd10;
	ld.global.u16 	%rs10, [%rd11];
	// begin inline asm
	{mul.f16 %rs8,%rs9,%rs10;
}
	// end inline asm
	// begin inline asm
	{add.f16 %rs11,%rs5,%rs8;
}
	// end inline asm
	ld.global.u16 	%rs15, [%rd7+4];
	add.s32 	%r11, %r9, 32;
	mul.wide.u32 	%rd12, %r11, 2;
	add.s64 	%rd13, %rd5, %rd12;
	ld.global.u16 	%rs16, [%rd13];
	// begin inline asm
	{mul.f16 %rs14,%rs15,%rs16;
}
	// end inline asm
	// begin inline asm
	{add.f16 %rs17,%rs11,%rs14;
}
	// end inline asm
	ld.global.u16 	%rs21, [%rd7+6];
	add.s32 	%r12, %r9, 48;
	mul.wide.u32 	%rd14, %r12, 2;
	add.s64 	%rd15, %rd5, %rd14;
	ld.global.u16 	%rs22, [%rd15];
	// begin inline asm
	{mul.f16 %rs20,%rs21,%rs22;
}
	// end inline asm
	// begin inline asm
	{add.f16 %rs23,%rs17,%rs20;
}
	// end inline asm
	ld.global.u16 	%rs27, [%rd7+8];
	add.s32 	%r13, %r9, 64;
	mul.wide.u32 	%rd16, %r13, 2;
	add.s64 	%rd17, %rd5, %rd16;
	ld.global.u16 	%rs28, [%rd17];
	// begin inline asm
	{mul.f16 %rs26,%rs27,%rs28;
}
	// end inline asm
	// begin inline asm
	{add.f16 %rs29,%rs23,%rs26;
}
	// end inline asm
	ld.global.u16 	%rs33, [%rd7+10];
	add.s32 	%r14, %r9, 80;
	mul.wide.u32 	%rd18, %r14, 2;
	add.s64 	%rd19, %rd5, %rd18;
	ld.global.u16 	%rs34, [%rd19];
	// begin inline asm
	{mul.f16 %rs32,%rs33,%rs34;
}
	// end inline asm
	// begin inline asm
	{add.f16 %rs35,%rs29,%rs32;
}
	// end inline asm
	ld.global.u16 	%rs39, [%rd7+12];
	add.s32 	%r15, %r9, 96;
	mul.wide.u32 	%rd20, %r15, 2;
	add.s64 	%rd21, %rd5, %rd20;
	ld.global.u16 	%rs40, [%rd21];
	// begin inline asm
	{mul.f16 %rs38,%rs39,%rs40;
}
	// end inline asm
	// begin inline asm
	{add.f16 %rs41,%rs35,%rs38;
}
	// end inline asm
	ld.global.u16 	%rs45, [%rd7+14];
	add.s32 	%r16, %r9, 112;
	mul.wide.u32 	%rd22, %r16, 2;
	add.s64 	%rd23, %rd5, %rd22;
	ld.global.u16 	%rs46, [%rd23];
	// begin inline asm
	{mul.f16 %rs44,%rs45,%rs46;
}
	// end inline asm
	// begin inline asm
	{add.f16 %rs47,%rs41,%rs44;
}
	// end inline asm
	ld.global.u16 	%rs51, [%rd7+16];
	add.s32 	%r17, %r9, 128;
	mul.wide.u32 	%rd24, %r17, 2;
	add.s64 	%rd25, %rd5, %rd24;
	ld.global.u16 	%rs52, [%rd25];
	// begin inline asm
	{mul.f16 %rs50,%rs51,%rs52;
}
	// end inline asm
	// begin inline asm
	{add.f16 %rs53,%rs47,%rs50;
}
	// end inline asm
	ld.global.u16 	%rs57, [%rd7+18];
	add.s32 	%r18, %r9, 144;
	mul.wide.u32 	%rd26, %r18, 2;
	add.s64 	%rd27, %rd5, %rd26;
	ld.global.u16 	%rs58, [%rd27];
	// begin inline asm
	{mul.f16 %rs56,%rs57,%rs58;
}
	// end inline asm
	// begin inline asm
	{add.f16 %rs59,%rs53,%rs56;
}
	// end inline asm
	ld.global.u16 	%rs63, [%rd7+20];
	add.s32 	%r19, %r9, 160;
	mul.wide.u32 	%rd28, %r19, 2;
	add.s64 	%rd29, %rd5, %rd28;
	ld.global.u16 	%rs64, [%rd29];
	// begin inline asm
	{mul.f16 %rs62,%rs63,%rs64;
}
	// end inline asm
	// begin inline asm
	{add.f16 %rs65,%rs59,%rs62;
}
	// end inline asm
	ld.global.u16 	%rs69, [%rd7+22];
	add.s32 	%r20, %r9, 176;
	mul.wide.u32 	%rd30, %r20, 2;
	add.s64 	%rd31, %rd5, %rd30;
	ld.global.u16 	%rs70, [%rd31];
	// begin inline asm
	{mul.f16 %rs68,%rs69,%rs70;
}
	// end inline asm
	// begin inline asm
	{add.f16 %rs71,%rs65,%rs68;
}
	// end inline asm
	ld.global.u16 	%rs75, [%rd7+24];
	add.s32 	%r21, %r9, 192;
	mul.wide.u32 	%rd32, %r21, 2;
	add.s64 	%rd33, %rd5, %rd32;
	ld.global.u16 	%rs76, [%rd33];
	// begin inline asm
	{mul.f16 %rs74,%rs75,%rs76;
}
	// end inline asm
	// begin inline asm
	{add.f16 %rs77,%rs71,%rs74;
}
	// end inline asm
	ld.global.u16 	%rs81, [%rd7+26];
	add.s32 	%r22, %r9, 208;
	mul.wide.u32 	%rd34, %r22, 2;
	add.s64 	%rd35, %rd5, %rd34;
	ld.global.u16 	%rs82, [%rd35];
	// begin inline asm
	{mul.f16 %rs80,%rs81,%rs82;
}
	// end inline asm
	// begin inline asm
	{add.f16 %rs83,%rs77,%rs80;
}
	// end inline asm
	ld.global.u16 	%rs87, [%rd7+28];
	add.s32 	%r23, %r9, 224;
	mul.wide.u32 	%rd36, %r23, 2;
	add.s64 	%rd37, %rd5, %rd36;
	ld.global.u16 	%rs88, [%rd37];
	// begin inline asm
	{mul.f16 %rs86,%rs87,%rs88;
}
	// end inline asm
	// begin inline asm
	{add.f16 %rs89,%rs83,%rs86;
}
	// end inline asm
	ld.global.u16 	%rs93, [%rd7+30];
	add.s32 	%r24, %r9, 240;
	mul.wide.u32 	%rd38, %r24, 2;
	add.s64 	%rd39, %rd5, %rd38;
	ld.global.u16 	%rs94, [%rd39];
	// begin inline asm
	{mul.f16 %rs92,%rs93,%rs94;
}
	// end inline asm
	// begin inline asm
	{add.f16 %rs95,%rs89,%rs92;
}
	// end inline asm
	cvta.to.global.u64 	%rd40, %rd3;
	// begin inline asm
	{  cvt.f32.f16 %f2, %rs95;}

	// end inline asm
	mul.wide.s32 	%rd41, %r7, 4;
	add.s64 	%rd42, %rd40, %rd41;
	st.global.f32 	[%rd42], %f2;
	ret;

}


// ===== COMPILED SASS (sm_100) =====

	.target	sm_100

	.elftype	@"ET_EXEC"


//--------------------- .note.nv.tkinfo           --------------------------
	.section	.note.nv.tkinfo,"",@"SHT_NOTE"
	.sectionflags	@"SHF_NOTE_NV_TKINFO"
	.tkinfo
        /*0018*/ 	.word	0x00000002
        /*0030*/ 	.string	""
        /*0030*/ 	.string	"ptxas"
        /*0030*/ 	.string	"Cuda compilation tools, release 13.0, V13.0.88"
        /*0030*/ 	.string	"Build cuda_13.0.r13.0/compiler.36424714_0"
        /*0030*/ 	.string	"-arch sm_100 -m 64 "



//--------------------- .note.nv.cuinfo           --------------------------
	.section	.note.nv.cuinfo,"",@"SHT_NOTE"
	.sectionflags	@"SHF_NOTE_NV_CUINFO"
        /*0018*/ 	.short	0x0002
        /*001a*/ 	.short	0x0064
        /*001c*/ 	.short	0x0082
	.zero		2


//--------------------- .nv.info                  --------------------------
	.section	.nv.info,"",@"SHT_CUDA_INFO"
	.align	4


	//----- nvinfo : EIATTR_REGCOUNT
	.align		4
        /*0000*/ 	.byte	0x04, 0x2f
        /*0002*/ 	.short	(.L_1 - .L_0)
	.align		4
.L_0:
        /*0004*/ 	.word	index@(_Z10matmuls_tcP6__halfS0_Pfi)
        /*0008*/ 	.word	0x0000001a


	//----- nvinfo : EIATTR_FRAME_SIZE
	.align		4
.L_1:
        /*000c*/ 	.byte	0x04, 0x11
        /*000e*/ 	.short	(.L_3 - .L_2)
	.align		4
.L_2:
        /*0010*/ 	.word	index@(_Z10matmuls_tcP6__halfS0_Pfi)
        /*0014*/ 	.word	0x00000000


	//----- nvinfo : EIATTR_REGCOUNT
	.align		4
.L_3:
        /*0018*/ 	.byte	0x04, 0x2f
        /*001a*/ 	.short	(.L_5 - .L_4)
	.align		4
.L_4:
        /*001c*/ 	.word	index@(_Z17convertFp32ToFp16P6__halfPfi)
        /*0020*/ 	.word	0x0000000a


	//----- nvinfo : EIATTR_FRAME_SIZE
	.align		4
.L_5:
        /*0024*/ 	.byte	0x04, 0x11
        /*0026*/ 	.short	(.L_7 - .L_6)
	.align		4
.L_6:
        /*0028*/ 	.word	index@(_Z17convertFp32ToFp16P6__halfPfi)
        /*002c*/ 	.word	0x00000000


	//----- nvinfo : EIATTR_REGCOUNT
	.align		4
.L_7:
        /*0030*/ 	.byte	0x04, 0x2f
        /*0032*/ 	.short	(.L_9 - .L_8)
	.align		4
.L_8:
        /*0034*/ 	.word	index@(_Z13matmuls_basicPfS_S_i)
        /*0038*/ 	.word	0x00000020


	//----- nvinfo : EIATTR_FRAME_SIZE
	.align		4
.L_9:
        /*003c*/ 	.byte	0x04, 0x11
        /*003e*/ 	.short	(.L_11 - .L_10)
	.align		4
.L_10:
        /*0040*/ 	.word	index@(_Z13matmuls_basicPfS_S_i)
        /*0044*/ 	.word	0x00000000


	//----- nvinfo : EIATTR_REGCOUNT
	.align		4
.L_11:
        /*0048*/ 	.byte	0x04, 0x2f
        /*004a*/ 	.short	(.L_13 - .L_12)
	.align		4
.L_12:
        /*004c*/ 	.word	index@(_Z18matmuls_basic_halfP6__halfS0_Pfi)
        /*0050*/ 	.word	0x00000020


	//----- nvinfo : EIATTR_FRAME_SIZE
	.align		4
.L_13:
        /*0054*/ 	.byte	0x04, 0x11
        /*0056*/ 	.short	(.L_15 - .L_14)
	.align		4
.L_14:
        /*0058*/ 	.word	index@(_Z18matmuls_basic_halfP6__halfS0_Pfi)
        /*005c*/ 	.word	0x00000000


	//----- nvinfo : EIATTR_MIN_STACK_SIZE
	.align		4
.L_15:
        /*0060*/ 	.byte	0x04, 0x12
        /*0062*/ 	.short	(.L_17 - .L_16)
	.align		4
.L_16:
        /*0064*/ 	.word	index@(_Z18matmuls_basic_halfP6__halfS0_Pfi)
        /*0068*/ 	.word	0x00000000


	//----- nvinfo : EIATTR_MIN_STACK_SIZE
	.align		4
.L_17:
        /*006c*/ 	.byte	0x04, 0x12
        /*006e*/ 	.short	(.L_19 - .L_18)
	.align		4
.L_18:
        /*0070*/ 	.word	index@(_Z13matmuls_basicPfS_S_i)
        /*0074*/ 	.word	0x00000000


	//----- nvinfo : EIATTR_MIN_STACK_SIZE
	.align		4
.L_19:
        /*0078*/ 	.byte	0x04, 0x12
        /*007a*/ 	.short	(.L_21 - .L_20)
	.align		4
.L_20:
        /*007c*/ 	.word	index@(_Z17convertFp32ToFp16P6__halfPfi)
        /*0080*/ 	.word	0x00000000


	//----- nvinfo : EIATTR_MIN_STACK_SIZE
	.align		4
.L_21:
        /*0084*/ 	.byte	0x04, 0x12
        /*0086*/ 	.short	(.L_23 - .L_22)
	.align		4
.L_22:
        /*0088*/ 	.word	index@(_Z10matmuls_tcP6__halfS0_Pfi)
        /*008c*/ 	.word	0x00000000
.L_23:


//--------------------- .nv.compat                --------------------------
	.section	.nv.compat,"",@"SHT_CUDA_COMPAT_INFO"
	.align	4
        /*0000*/ 	.byte	0x02, 0x09, 0x00, 0x00, 0x02, 0x02, 0x01, 0x00, 0x02, 0x05, 0x05, 0x00, 0x03, 0x07, 0x01, 0x01
        /*0010*/ 	.byte	0x02, 0x03, 0x00, 0x00, 0x02, 0x06, 0x01, 0x00, 0x04, 0x0b, 0x08, 0x00, 0x09, 0x00, 0x00, 0x00
        /*0020*/ 	.byte	0x00, 0x00, 0x00, 0x00


//--------------------- .nv.info._Z18matmuls_basic_halfP6__halfS0_Pfi --------------------------
	.section	.nv.info._Z18matmuls_basic_halfP6__halfS0_Pfi,"",@"SHT_CUDA_INFO"
	.sectionflags	@""
	.align	4


	//----- nvinfo : EIATTR_CUDA_API_VERSION
	.align		4
        /*0000*/ 	.byte	0x04, 0x37
        /*0002*/ 	.short	(.L_25 - .L_24)
.L_24:
        /*0004*/ 	.word	0x00000082


	//----- nvinfo : EIATTR_KPARAM_INFO
	.align		4
.L_25:
        /*0008*/ 	.byte	0x04, 0x17
        /*000a*/ 	.short	(.L_27 - .L_26)
.L_26:
        /*000c*/ 	.word	0x00000000
        /*0010*/ 	.short	0x0003
        /*0012*/ 	.short	0x0018
        /*0014*/ 	.byte	0x00, 0xf0, 0x11, 0x00


	//----- nvinfo : EIATTR_KPARAM_INFO
	.align		4
.L_27:
        /*0018*/ 	.byte	0x04, 0x17
        /*001a*/ 	.short	(.L_29 - .L_28)
.L_28:
        /*001c*/ 	.word	0x00000000
        /*0020*/ 	.short	0x0002
        /*0022*/ 	.short	0x0010
        /*0024*/ 	.byte	0x00, 0xf5, 0x21, 0x00


	//----- nvinfo : EIATTR_KPARAM_INFO
	.align		4
.L_29:
        /*0028*/ 	.byte	0x04, 0x17
        /*002a*/ 	.short	(.L_31 - .L_30)
.L_30:
        /*002c*/ 	.word	0x00000000
        /*0030*/ 	.short	0x0001
        /*0032*/ 	.short	0x0008
        /*0034*/ 	.byte	0x00, 0xf5, 0x21, 0x00


	//----- nvinfo : EIATTR_KPARAM_INFO
	.align		4
.L_31:
        /*0038*/ 	.byte	0x04, 0x17
        /*003a*/ 	.short	(.L_33 - .L_32)
.L_32:
        /*003c*/ 	.word	0x00000000
        /*0040*/ 	.short	0x0000
        /*0042*/ 	.short	0x0000
        /*0044*/ 	.byte	0x00, 0xf5, 0x21, 0x00


	//----- nvinfo : EIATTR_SPARSE_MMA_MASK
	.align		4
.L_33:
        /*0048*/ 	.byte	0x03, 0x50
        /*004a*/ 	.short	0x0000


	//----- nvinfo : EIATTR_MAXREG_COUNT
	.align		4
        /*004c*/ 	.byte	0x03, 0x1b
        /*004e*/ 	.short	0x00ff


	//----- nvinfo : EIATTR_MERCURY_ISA_VERSION
	.align		4
        /*0050*/ 	.byte	0x03, 0x5f
        /*0052*/ 	.short	0x0101


	//----- nvinfo : EIATTR_VRC_CTA_INIT_COUNT
	.align		4
        /*0054*/ 	.byte	0x02, 0x4a
	.zero		1
	.zero		1


	//----- nvinfo : EIATTR_EXIT_INSTR_OFFSETS
	.align		4
        /*0058*/ 	.byte	0x04, 0x1c
        /*005a*/ 	.short	(.L_35 - .L_34)


	//   ....[0]....
.L_34:
        /*005c*/ 	.word	0x00000600


	//----- nvinfo : EIATTR_CBANK_PARAM_SIZE
	.align		4
.L_35:
        /*0060*/ 	.byte	0x03, 0x19
        /*0062*/ 	.short	0x001c


	//----- nvinfo : EIATTR_PARAM_CBANK
	.align		4
        /*0064*/ 	.byte	0x04, 0x0a
        /*0066*/ 	.short	(.L_37 - .L_36)
	.align		4
.L_36:
        /*0068*/ 	.word	index@(.nv.constant0._Z18matmuls_basic_halfP6__halfS0_Pfi)
        /*006c*/ 	.short	0x0380
        /*006e*/ 	.short	0x001c


	//----- nvinfo : EIATTR_SW_WAR
	.align		4
.L_37:
        /*0070*/ 	.byte	0x04, 0x36
        /*0072*/ 	.short	(.L_39 - .L_38)
.L_38:
        /*0074*/ 	.word	0x00000008
.L_39:


//--------------------- .nv.info._Z13matmuls_basicPfS_S_i --------------------------
	.section	.nv.info._Z13matmuls_basicPfS_S_i,"",@"SHT_CUDA_INFO"
	.sectionflags	@""
	.align	4


	//----- nvinfo : EIATTR_CUDA_API_VERSION
	.align		4
        /*0000*/ 	.byte	0x04, 0x37
        /*0002*/ 	.short	(.L_41 - .L_40)
.L_40:
        /*0004*/ 	.word	0x00000082


	//----- nvinfo : EIATTR_KPARAM_INFO
	.align		4
.L_41:
        /*0008*/ 	.byte	0x04, 0x17
        /*000a*/ 	.short	(.L_43 - .L_42)
.L_42:
        /*000c*/ 	.word	0x00000000
        /*0010*/ 	.short	0x0003
        /*0012*/ 	.short	0x0018
        /*0014*/ 	.byte	0x00, 0xf0, 0x11, 0x00


	//----- nvinfo : EIATTR_KPARAM_INFO
	.align		4
.L_43:
        /*0018*/ 	.byte	0x04, 0x17
        /*001a*/ 	.short	(.L_45 - .L_44)
.L_44:
        /*001c*/ 	.word	0x00000000
        /*0020*/ 	.short	0x0002
        /*0022*/ 	.short	0x0010
        /*0024*/ 	.byte	0x00, 0xf5, 0x21, 0x00


	//----- nvinfo : EIATTR_KPARAM_INFO
	.align		4
.L_45:
        /*0028*/ 	.byte	0x04, 0x17
        /*002a*/ 	.short	(.L_47 - .L_46)
.L_46:
        /*002c*/ 	.word	0x00000000
        /*0030*/ 	.short	0x0001
        /*0032*/ 	.short	0x0008
        /*0034*/ 	.byte	0x00, 0xf5, 0x21, 0x00


	//----- nvinfo : EIATTR_KPARAM_INFO
	.align		4
.L_47:
        /*0038*/ 	.byte	0x04, 0x17
        /*003a*/ 	.short	(.L_49 - .L_48)
.L_48:
        /*003c*/ 	.word	0x00000000
        /*0040*/ 	.short	0x0000
        /*0042*/ 	.short	0x0000
        /*0044*/ 	.byte	0x00, 0xf5, 0x21, 0x00


	//----- nvinfo : EIATTR_SPARSE_MMA_MASK
	.align		4
.L_49:
        /*0048*/ 	.byte	0x03, 0x50
        /*004a*/ 	.short	0x0000


	//----- nvinfo : EIATTR_MAXREG_COUNT
	.align		4
        /*004c*/ 	.byte	0x03, 0x1b
        /*004e*/ 	.short	0x00ff


	//----- nvinfo : EIATTR_MERCURY_ISA_VERSION
	.align		4
        /*0050*/ 	.byte	0x03, 0x5f
        /*0052*/ 	.short	0x0101


	//----- nvinfo : EIATTR_VRC_CTA_INIT_COUNT
	.align		4
        /*0054*/ 	.byte	0x02, 0x4a
	.zero		1
	.zero		1


	//----- nvinfo : EIATTR_EXIT_INSTR_OFFSETS
	.align		4
        /*0058*/ 	.byte	0x04, 0x1c
        /*005a*/ 	.short	(.L_51 - .L_50)


	//   ....[0]....
.L_50:
        /*005c*/ 	.word	0x000005f0


	//----- nvinfo : EIATTR_CBANK_PARAM_SIZE
	.align		4
.L_51:
        /*0060*/ 	.byte	0x03, 0x19
        /*0062*/ 	.short	0x001c


	//----- nvinfo : EIATTR_PARAM_CBANK
	.align		4
        /*0064*/ 	.byte	0x04, 0x0a
        /*0066*/ 	.short	(.L_53 - .L_52)
	.align		4
.L_52:
        /*0068*/ 	.word	index@(.nv.constant0._Z13matmuls_basicPfS_S_i)
        /*006c*/ 	.short	0x0380
        /*006e*/ 	.short	0x001c


	//----- nvinfo : EIATTR_SW_WAR
	.align		4
.L_53:
        /*0070*/ 	.byte	0x04, 0x36
        /*0072*/ 	.short	(.L_55 - .L_54)
.L_54:
        /*0074*/ 	.word	0x00000008
.L_55:


//--------------------- .nv.info._Z17convertFp32ToFp16P6__halfPfi --------------------------
	.section	.nv.info._Z17convertFp32ToFp16P6__halfPfi,"",@"SHT_CUDA_INFO"
	.sectionflags	@""
	.align	4


	//----- nvinfo : EIATTR_CUDA_API_VERSION
	.align		4
        /*0000*/ 	.byte	0x04, 0x37
        /*0002*/ 	.short	(.L_57 - .L_56)
.L_56:
        /*0004*/ 	.word	0x00000082


	//----- nvinfo : EIATTR_KPARAM_INFO
	.align		4
.L_57:
        /*0008*/ 	.byte	0x04, 0x17
        /*000a*/ 	.short	(.L_59 - .L_58)
.L_58:
        /*000c*/ 	.word	0x00000000
        /*0010*/ 	.short	0x0002
        /*0012*/ 	.short	0x0010
        /*0014*/ 	.byte	0x00, 0xf0, 0x11, 0x00


	//----- nvinfo : EIATTR_KPARAM_INFO
	.align		4
.L_59:
        /*0018*/ 	.byte	0x04, 0x17
        /*001a*/ 	.short	(.L_61 - .L_60)
.L_60:
        /*001c*/ 	.word	0x00000000
        /*0020*/ 	.short	0x0001
        /*0022*/ 	.short	0x0008
        /*0024*/ 	.byte	0x00, 0xf5, 0x21, 0x00


	//----- nvinfo : EIATTR_KPARAM_INFO
	.align		4
.L_61:
        /*0028*/ 	.byte	0x04, 0x17
        /*002a*/ 	.short	(.L_63 - .L_62)
.L_62:
        /*002c*/ 	.word	0x00000000
        /*0030*/ 	.short	0x0000
        /*0032*/ 	.short	0x0000
        /*0034*/ 	.byte	0x00, 0xf5, 0x21, 0x00


	//----- nvinfo : EIATTR_SPARSE_MMA_MASK
	.align		4
.L_63:
        /*0038*/ 	.byte	0x03, 0x50
        /*003a*/ 	.short	0x0000


	//----- nvinfo : EIATTR_MAXREG_COUNT
	.align		4
        /*003c*/ 	.byte	0x03, 0x1b
        /*003e*/ 	.short	0x00ff


	//----- nvinfo : EIATTR_MERCURY_ISA_VERSION
	.align		4
        /*0040*/ 	.byte	0x03, 0x5f
        /*0042*/ 	.short	0x0101


	//----- nvinfo : EIATTR_VRC_CTA_INIT_COUNT
	.align		4
        /*0044*/ 	.byte	0x02, 0x4a
	.zero		1
	.zero		1


	//----- nvinfo : EIATTR_EXIT_INSTR_OFFSETS
	.align		4
        /*0048*/ 	.byte	0x04, 0x1c
        /*004a*/ 	.short	(.L_65 - .L_64)


	//   ....[0]....
.L_64:
        /*004c*/ 	.word	0x00000070


	//   ....[1]....
        /*0050*/ 	.word	0x00000100


	//----- nvinfo : EIATTR_CBANK_PARAM_SIZE
	.align		4
.L_65:
        /*0054*/ 	.byte	0x03, 0x19
        /*0056*/ 	.short	0x0014


	//----- nvinfo : EIATTR_PARAM_CBANK
	.align		4
        /*0058*/ 	.byte	0x04, 0x0a
        /*005a*/ 	.short	(.L_67 - .L_66)
	.align		4
.L_66:
        /*005c*/ 	.word	index@(.nv.constant0._Z17convertFp32ToFp16P6__halfPfi)
        /*0060*/ 	.short	0x0380
        /*0062*/ 	.short	0x0014


	//----- nvinfo : EIATTR_SW_WAR
	.align		4
.L_67:
        /*0064*/ 	.byte	0x04, 0x36
        /*0066*/ 	.short	(.L_69 - .L_68)
.L_68:
        /*0068*/ 	.word	0x00000008
.L_69:


//--------------------- .nv.info._Z10matmuls_tcP6__halfS0_Pfi --------------------------
	.section	.nv.info._Z10matmuls_tcP6__halfS0_Pfi,"",@"SHT_CUDA_INFO"
	.sectionflags	@""
	.align	4


	//----- nvinfo : EIATTR_CUDA_API_VERSION
	.align		4
        /*0000*/ 	.byte	0x04, 0x37
        /*0002*/ 	.short	(.L_71 - .L_70)
.L_70:
        /*0004*/ 	.word	0x00000082


	//----- nvinfo : EIATTR_KPARAM_INFO
	.align		4
.L_71:
        /*0008*/ 	.byte	0x04, 0x17
        /*000a*/ 	.short	(.L_73 - .L_72)
.L_72:
        /*000c*/ 	.word	0x00000000
        /*0010*/ 	.short	0x0003
        /*0012*/ 	.short	0x0018
        /*0014*/ 	.byte	0x00, 0xf0, 0x11, 0x00


	//----- nvinfo : EIATTR_KPARAM_INFO
	.align		4
.L_73:
        /*0018*/ 	.byte	0x04, 0x17
        /*001a*/ 	.short	(.L_75 - .L_74)
.L_74:
        /*001c*/ 	.word	0x00000000
        /*0020*/ 	.short	0x0002
        /*0022*/ 	.short	0x0010
        /*0024*/ 	.byte	0x00, 0xf5, 0x21, 0x00


	//----- nvinfo : EIATTR_KPARAM_INFO
	.align		4
.L_75:
        /*0028*/ 	.byte	0x04, 0x17
        /*002a*/ 	.short	(.L_77 - .L_76)
.L_76:
        /*002c*/ 	.word	0x00000000
        /*0030*/ 	.short	0x0001
        /*0032*/ 	.short	0x0008
        /*0034*/ 	.byte	0x00, 0xf5, 0x21, 0x00


	//----- nvinfo : EIATTR_KPARAM_INFO
	.align		4
.L_77:
        /*0038*/ 	.byte	0x04, 0x17
        /*003a*/ 	.short	(.L_79 - .L_78)
.L_78:
        /*003c*/ 	.word	0x00000000
        /*0040*/ 	.short	0x0000
        /*0042*/ 	.short	0x0000
        /*0044*/ 	.byte	0x00, 0xf5, 0x21, 0x00


	//----- nvinfo : EIATTR_SPARSE_MMA_MASK
	.align		4
.L_79:
        /*0048*/ 	.byte	0x03, 0x50
        /*004a*/ 	.short	0x0000


	//----- nvinfo : EIATTR_WMMA_USED
	.align		4
        /*004c*/ 	.byte	0x01, 0x2b
	.zero		2


	//----- nvinfo : EIATTR_MAXREG_COUNT
	.align		4
        /*0050*/ 	.byte	0x03, 0x1b
        /*0052*/ 	.short	0x00ff


	//----- nvinfo : EIATTR_MERCURY_ISA_VERSION
	.align		4
        /*0054*/ 	.byte	0x03, 0x5f
        /*0056*/ 	.short	0x0101


	//----- nvinfo : EIATTR_VRC_CTA_INIT_COUNT
	.align		4
        /*0058*/ 	.byte	0x02, 0x4a
	.zero		1
	.zero		1


	//----- nvinfo : EIATTR_EXIT_INSTR_OFFSETS
	.align		4
        /*005c*/ 	.byte	0x04, 0x1c
        /*005e*/ 	.short	(.L_81 - .L_80)


	//   ....[0]....
.L_80:
        /*0060*/ 	.word	0x00000260


	//----- nvinfo : EIATTR_CBANK_PARAM_SIZE
	.align		4
.L_81:
        /*0064*/ 	.byte	0x03, 0x19
        /*0066*/ 	.short	0x001c


	//----- nvinfo : EIATTR_PARAM_CBANK
	.align		4
        /*0068*/ 	.byte	0x04, 0x0a
        /*006a*/ 	.short	(.L_83 - .L_82)
	.align		4
.L_82:
        /*006c*/ 	.word	index@(.nv.constant0._Z10matmuls_tcP6__halfS0_Pfi)
        /*0070*/ 	.short	0x0380
        /*0072*/ 	.short	0x001c


	//----- nvinfo : EIATTR_SW_WAR
	.align		4
.L_83:
        /*0074*/ 	.byte	0x04, 0x36
        /*0076*/ 	.short	(.L_85 - .L_84)
.L_84:
        /*0078*/ 	.word	0x00000008
.L_85:


//--------------------- .nv.callgraph             --------------------------
	.section	.nv.callgraph,"",@"SHT_CUDA_CALLGRAPH"
	.align	4
	.sectionentsize	8
	.align		4
        /*0000*/ 	.word	0x00000000
	.align		4
        /*0004*/ 	.word	0xffffffff
	.align		4
        /*0008*/ 	.word	0x00000000
	.align		4
        /*000c*/ 	.word	0xfffffffe
	.align		4
        /*0010*/ 	.word	0x00000000
	.align		4
        /*0014*/ 	.word	0xfffffffd
	.align		4
        /*0018*/ 	.word	0x00000000
	.align		4
        /*001c*/ 	.word	0xfffffffc


//--------------------- .text._Z18matmuls_basic_halfP6__halfS0_Pfi --------------------------
	.section	.text._Z18matmuls_basic_halfP6__halfS0_Pfi,"ax",@progbits
	.align	128
        .global         _Z18matmuls_basic_halfP6__halfS0_Pfi
        .type           _Z18matmuls_basic_halfP6__halfS0_Pfi,@function
        .size           _Z18matmuls_basic_halfP6__halfS0_Pfi,(.L_x_4 - _Z18matmuls_basic_halfP6__halfS0_Pfi)
        .other          _Z18matmuls_basic_halfP6__halfS0_Pfi,@"STO_CUDA_ENTRY STV_DEFAULT"
_Z18matmuls_basic_halfP6__halfS0_Pfi:
.text._Z18matmuls_basic_halfP6__halfS0_Pfi:
[----:B------:R-:W-:Y:S01]  /*0000*/  LDC R1, c[0x0][0x37c] ;  /* 0x0000df00ff017b82 */ /* 0x000fe20000000800 */
[----:B------:R-:W0:Y:S07]  /*0010*/  S2R R12, SR_CTAID.X ;  /* 0x00000000000c7919 */ /* 0x000e2e0000002500 */
[----:B------:R-:W1:Y:S01]  /*0020*/  LDC.64 R4, c[0x0][0x388] ;  /* 0x0000e200ff047b82 */ /* 0x000e620000000a00 */
[----:B------:R-:W2:Y:S01]  /*0030*/  LDCU.64 UR4, c[0x0][0x358] ;  /* 0x00006b00ff0477ac */ /* 0x000ea20008000a00 */
[----:B------:R-:W3:Y:S01]  /*0040*/  S2R R0, SR_TID.X ;  /* 0x0000000000007919 */ /* 0x000ee20000002100 */
[----:B------:R-:W4:Y:S05]  /*0050*/  S2R R13, SR_TID.Y ;  /* 0x00000000000d7919 */ /* 0x000f2a0000002200 */
[----:B------:R-:W5:Y:S01]  /*0060*/  LDC.64 R2, c[0x0][0x380] ;  /* 0x0000e000ff027b82 */ /* 0x000f620000000a00 */
[----:B0-----:R-:W-:-:S04]  /*0070*/  SHF.L.U32 R6, R12, 0x8, RZ ;  /* 0x000000080c067819 */ /* 0x001fc800000006ff */
[----:B---3--:R-:W-:Y:S02]  /*0080*/  IADD3 R15, PT, PT, R6, R0, RZ ;  /* 0x00000000060f7210 */ /* 0x008fe40007ffe0ff */
[----:B----4-:R-:W-:-:S03]  /*0090*/  LEA R9, R13, R6, 0x4 ;  /* 0x000000060d097211 */ /* 0x010fc600078e20ff */
[C---:B-1----:R-:W-:Y:S01]  /*00a0*/  IMAD.WIDE.U32 R6, R15.reuse, 0x2, R4 ;  /* 0x000000020f067825 */ /* 0x042fe200078e0004 */
[----:B------:R-:W-:-:S03]  /*00b0*/  IADD3 R23, PT, PT, R15, 0x10, RZ ;  /* 0x000000100f177810 */ /* 0x000fc60007ffe0ff */
[----:B-----5:R-:W-:Y:S01]  /*00c0*/  IMAD.WIDE.U32 R2, R9, 0x2, R2 ;  /* 0x0000000209027825 */ /* 0x020fe200078e0002 */
[----:B------:R-:W-:Y:S01]  /*00d0*/  IADD3 R9, PT, PT, R15, 0x20, RZ ;  /* 0x000000200f097810 */ /* 0x000fe20007ffe0ff */
[----:B--2---:R0:W2:Y:S02]  /*00e0*/  LDG.E.U16 R20, desc[UR4][R6.64] ;  /* 0x0000000406147981 */ /* 0x0040a4000c1e1500 */
[--C-:B------:R-:W-:Y:S01]  /*00f0*/  IMAD.WIDE.U32 R22, R23, 0x2, R4.reuse ;  /* 0x0000000217167825 */ /* 0x100fe200078e0004 */
[----:B------:R-:W-:Y:S01]  /*0100*/  IADD3 R27, PT, PT, R15, 0x30, RZ ;  /* 0x000000300f1b7810 */ /* 0x000fe20007ffe0ff */
[----:B------:R-:W2:Y:S04]  /*0110*/  LDG.E.U16 R21, desc[UR4][R2.64] ;  /* 0x0000000402157981 */ /* 0x000ea8000c1e1500 */
[----:B------:R-:W3:Y:S01]  /*0120*/  LDG.E.U16 R22, desc[UR4][R22.64] ;  /* 0x0000000416167981 */ /* 0x000ee2000c1e1500 */
[----:B0-----:R-:W-:-:S03]  /*0130*/  IMAD.WIDE.U32 R6, R9, 0x2, R4 ;  /* 0x0000000209067825 */ /* 0x001fc600078e0004 */
[----:B------:R-:W3:Y:S01]  /*0140*/  LDG.E.U16 R25, desc[UR4][R2.64+0x2] ;  /* 0x0000020402197981 */ /* 0x000ee2000c1e1500 */
[----:B------:R-:W-:Y:S01]  /*0150*/  IADD3 R9, PT, PT, R15, 0x40, RZ ;  /* 0x000000400f097810 */ /* 0x000fe20007ffe0ff */
[----:B------:R-:W-:Y:S02]  /*0160*/  IMAD.WIDE.U32 R26, R27, 0x2, R4 ;  /* 0x000000021b1a7825 */ /* 0x000fe400078e0004 */
[----:B------:R0:W4:Y:S01]  /*0170*/  LDG.E.U16 R11, desc[UR4][R6.64] ;  /* 0x00000004060b7981 */ /* 0x000122000c1e1500 */
[----:B------:R-:W-:-:S03]  /*0180*/  IADD3 R29, PT, PT, R15, 0x50, RZ ;  /* 0x000000500f1d7810 */ /* 0x000fc60007ffe0ff */
[----:B------:R-:W4:Y:S01]  /*0190*/  LDG.E.U16 R10, desc[UR4][R2.64+0x4] ;  /* 0x00000404020a7981 */ /* 0x000f22000c1e1500 */
[----:B------:R-:W-:-:S03]  /*01a0*/  IMAD.WIDE.U32 R8, R9, 0x2, R4 ;  /* 0x0000000209087825 */ /* 0x000fc600078e0004 */
[----:B------:R1:W5:Y:S04]  /*01b0*/  LDG.E.U16 R27, desc[UR4][R26.64] ;  /* 0x000000041a1b7981 */ /* 0x000368000c1e1500 */
[----:B------:R-:W5:Y:S01]  /*01c0*/  LDG.E.U16 R24, desc[UR4][R2.64+0x6] ;  /* 0x0000060402187981 */ /* 0x000f62000c1e1500 */
[--C-:B------:R-:W-:Y:S01]  /*01d0*/  IMAD.WIDE.U32 R28, R29, 0x2, R4.reuse ;  /* 0x000000021d1c7825 */ /* 0x100fe200078e0004 */
[----:B------:R-:W-:Y:S02]  /*01e0*/  IADD3 R19, PT, PT, R15, 0x60, RZ ;  /* 0x000000600f137810 */ /* 0x000fe40007ffe0ff */
[----:B------:R1:W5:Y:S04]  /*01f0*/  LDG.E.U16 R18, desc[UR4][R8.64] ;  /* 0x0000000408127981 */ /* 0x000368000c1e1500 */
[----:B------:R-:W5:Y:S01]  /*0200*/  LDG.E.U16 R23, desc[UR4][R2.64+0x8] ;  /* 0x0000080402177981 */ /* 0x000f62000c1e1500 */
[----:B0-----:R-:W-:-:S03]  /*0210*/  IMAD.WIDE.U32 R6, R19, 0x2, R4 ;  /* 0x0000000213067825 */ /* 0x001fc600078e0004 */
[----:B------:R0:W5:Y:S04]  /*0220*/  LDG.E.U16 R17, desc[UR4][R28.64] ;  /* 0x000000041c117981 */ /* 0x000168000c1e1500 */
[----:B------:R-:W5:Y:S04]  /*0230*/  LDG.E.U16 R14, desc[UR4][R2.64+0xa] ;  /* 0x00000a04020e7981 */ /* 0x000f68000c1e1500 */
[----:B------:R0:W5:Y:S04]  /*0240*/  LDG.E.U16 R19, desc[UR4][R6.64] ;  /* 0x0000000406137981 */ /* 0x000168000c1e1500 */
[----:B------:R-:W5:Y:S01]  /*0250*/  LDG.E.U16 R16, desc[UR4][R2.64+0xc] ;  /* 0x00000c0402107981 */ /* 0x000f62000c1e1500 */
[----:B-1----:R-:W-:-:S02]  /*0260*/  IADD3 R26, PT, PT, R15, 0x70, RZ ;  /* 0x000000700f1a7810 */ /* 0x002fc40007ffe0ff */
[C---:B------:R-:W-:Y:S02]  /*0270*/  IADD3 R9, PT, PT, R15.reuse, 0x80, RZ ;  /* 0x000000800f097810 */ /* 0x040fe40007ffe0ff */
[----:B0-----:R-:W-:-:S03]  /*0280*/  IADD3 R29, PT, PT, R15, 0x90, RZ ;  /* 0x000000900f1d7810 */ /* 0x001fc60007ffe0ff */
[--C-:B------:R-:W-:Y:S01]  /*0290*/  IMAD.WIDE.U32 R8, R9, 0x2, R4.reuse ;  /* 0x0000000209087825 */ /* 0x100fe200078e0004 */
[C---:B------:R-:W-:Y:S02]  /*02a0*/  IADD3 R6, PT, PT, R15.reuse, 0xa0, RZ ;  /* 0x000000a00f067810 */ /* 0x040fe40007ffe0ff */
[----:B------:R-:W-:Y:S01]  /*02b0*/  IADD3 R28, PT, PT, R15, 0xf0, RZ ;  /* 0x000000f00f1c7810 */ /* 0x000fe20007ffe0ff */
[----:B--2---:R-:W-:Y:S02]  /*02c0*/  HFMA2 R7, R21.H0_H0, R20.H0_H0, RZ.H0_H0 ;  /* 0x2000001415077231 */ /* 0x004fe400000408ff */
[----:B------:R-:W-:-:S06]  /*02d0*/  IMAD.WIDE.U32 R20, R26, 0x2, R4 ;  /* 0x000000021a147825 */ /* 0x000fcc00078e0004 */
[----:B------:R-:W2:Y:S01]  /*02e0*/  LDG.E.U16 R21, desc[UR4][R20.64] ;  /* 0x0000000414157981 */ /* 0x000ea2000c1e1500 */
[----:B---3--:R-:W-:-:S03]  /*02f0*/  HFMA2 R7, R25.H0_H0, R22.H0_H0, R7.H0_H0 ;  /* 0x2000001619077231 */ /* 0x008fc60000040807 */
[----:B------:R-:W2:Y:S04]  /*0300*/  LDG.E.U16 R22, desc[UR4][R2.64+0xe] ;  /* 0x00000e0402167981 */ /* 0x000ea8000c1e1500 */
[----:B------:R5:W3:Y:S01]  /*0310*/  LDG.E.U16 R25, desc[UR4][R8.64] ;  /* 0x0000000408197981 */ /* 0x000ae2000c1e1500 */
[----:B----4-:R-:W-:Y:S02]  /*0320*/  HFMA2 R7, R10.H0_H0, R11.H0_H0, R7.H0_H0 ;  /* 0x2000000b0a077231 */ /* 0x010fe40000040807 */
[----:B------:R-:W-:-:S04]  /*0330*/  IMAD.WIDE.U32 R10, R29, 0x2, R4 ;  /* 0x000000021d0a7825 */ /* 0x000fc800078e0004 */
[----:B-----5:R-:W-:Y:S01]  /*0340*/  HFMA2 R9, R24.H0_H0, R27.H0_H0, R7.H0_H0 ;  /* 0x2000001b18097231 */ /* 0x020fe20000040807 */
[----:B------:R-:W-:Y:S01]  /*0350*/  IADD3 R27, PT, PT, R15, 0xb0, RZ ;  /* 0x000000b00f1b7810 */ /* 0x000fe20007ffe0ff */
[----:B------:R-:W3:Y:S01]  /*0360*/  LDG.E.U16 R24, desc[UR4][R2.64+0x10] ;  /* 0x0000100402187981 */ /* 0x000ee2000c1e1500 */
[----:B------:R-:W-:-:S03]  /*0370*/  IMAD.WIDE.U32 R6, R6, 0x2, R4 ;  /* 0x0000000206067825 */ /* 0x000fc600078e0004 */
[----:B------:R-:W4:Y:S01]  /*0380*/  LDG.E.U16 R11, desc[UR4][R10.64] ;  /* 0x000000040a0b7981 */ /* 0x000f22000c1e1500 */
[----:B------:R-:W-:Y:S02]  /*0390*/  HFMA2 R20, R23.H0_H0, R18.H0_H0, R9.H0_H0 ;  /* 0x2000001217147231 */ /* 0x000fe40000040809 */
[----:B------:R-:W-:Y:S01]  /*03a0*/  IMAD.WIDE.U32 R8, R27, 0x2, R4 ;  /* 0x000000021b087825 */ /* 0x000fe200078e0004 */
[C---:B------:R-:W-:Y:S01]  /*03b0*/  IADD3 R27, PT, PT, R15.reuse, 0xc0, RZ ;  /* 0x000000c00f1b7810 */ /* 0x040fe20007ffe0ff */
[----:B------:R-:W4:Y:S01]  /*03c0*/  LDG.E.U16 R18, desc[UR4][R2.64+0x12] ;  /* 0x0000120402127981 */ /* 0x000f22000c1e1500 */
[----:B------:R-:W-:-:S03]  /*03d0*/  IADD3 R29, PT, PT, R15, 0xd0, RZ ;  /* 0x000000d00f1d7810 */ /* 0x000fc60007ffe0ff */
[----:B------:R0:W5:Y:S01]  /*03e0*/  LDG.E.U16 R23, desc[UR4][R6.64] ;  /* 0x0000000406177981 */ /* 0x000162000c1e1500 */
[----:B------:R-:W-:Y:S02]  /*03f0*/  HFMA2 R17, R14.H0_H0, R17.H0_H0, R20.H0_H0 ;  /* 0x200000110e117231 */ /* 0x000fe40000040814 */
[----:B------:R-:W-:Y:S01]  /*0400*/  IMAD.WIDE.U32 R26, R27, 0x2, R4 ;  /* 0x000000021b1a7825 */ /* 0x000fe200078e0004 */
[----:B------:R-:W5:Y:S01]  /*0410*/  LDG.E.U16 R14, desc[UR4][R2.64+0x14] ;  /* 0x00001404020e7981 */ /* 0x000f62000c1e1500 */
[----:B------:R-:W-:-:S03]  /*0420*/  IADD3 R20, PT, PT, R15, 0xe0, RZ ;  /* 0x000000e00f147810 */ /* 0x000fc60007ffe0ff */
[----:B------:R-:W5:Y:S01]  /*0430*/  LDG.E.U16 R9, desc[UR4][R8.64] ;  /* 0x0000000408097981 */ /* 0x000f62000c1e1500 */
[----:B------:R-:W-:Y:S02]  /*0440*/  HFMA2 R19, R16.H0_H0, R19.H0_H0, R17.H0_H0 ;  /* 0x2000001310137231 */ /* 0x000fe40000040811 */
[--C-:B------:R-:W-:Y:S01]  /*0450*/  IMAD.WIDE.U32 R16, R29, 0x2, R4.reuse ;  /* 0x000000021d107825 */ /* 0x100fe200078e0004 */
[----:B------:R-:W5:Y:S03]  /*0460*/  LDG.E.U16 R10, desc[UR4][R2.64+0x16] ;  /* 0x00001604020a7981 */ /* 0x000f66000c1e1500 */
[--C-:B0-----:R-:W-:Y:S01]  /*0470*/  IMAD.WIDE.U32 R6, R20, 0x2, R4.reuse ;  /* 0x0000000214067825 */ /* 0x101fe200078e0004 */
[----:B------:R-:W5:Y:S04]  /*0480*/  LDG.E.U16 R26, desc[UR4][R26.64] ;  /* 0x000000041a1a7981 */ /* 0x000f68000c1e1500 */
[----:B------:R-:W5:Y:S01]  /*0490*/  LDG.E.U16 R29, desc[UR4][R2.64+0x18] ;  /* 0x00001804021d7981 */ /* 0x000f62000c1e1500 */
[----:B------:R-:W-:-:S03]  /*04a0*/  IMAD.WIDE.U32 R4, R28, 0x2, R4 ;  /* 0x000000021c047825 */ /* 0x000fc600078e0004 */
[----:B------:R-:W5:Y:S04]  /*04b0*/  LDG.E.U16 R16, desc[UR4][R16.64] ;  /* 0x0000000410107981 */ /* 0x000f68000c1e1500 */
[----:B------:R-:W5:Y:S04]  /*04c0*/  LDG.E.U16 R15, desc[UR4][R2.64+0x1a] ;  /* 0x00001a04020f7981 */ /* 0x000f68000c1e1500 */
[----:B------:R-:W5:Y:S04]  /*04d0*/  LDG.E.U16 R7, desc[UR4][R6.64] ;  /* 0x0000000406077981 */ /* 0x000f68000c1e1500 */
[----:B------:R-:W5:Y:S04]  /*04e0*/  LDG.E.U16 R8, desc[UR4][R2.64+0x1c] ;  /* 0x00001c0402087981 */ /* 0x000f68000c1e1500 */
[----:B------:R-:W5:Y:S04]  /*04f0*/  LDG.E.U16 R20, desc[UR4][R2.64+0x1e] ;  /* 0x00001e0402147981 */ /* 0x000f68000c1e1500 */
[----:B------:R-:W5:Y:S01]  /*0500*/  LDG.E.U16 R5, desc[UR4][R4.64] ;  /* 0x0000000404057981 */ /* 0x000f62000c1e1500 */
[----:B------:R-:W-:-:S04]  /*0510*/  LEA R13, R13, R0, 0x4 ;  /* 0x000000000d0d7211 */ /* 0x000fc800078e20ff */
[----:B------:R-:W-:Y:S01]  /*0520*/  LEA R13, R12, R13, 0x8 ;  /* 0x0000000d0c0d7211 */ /* 0x000fe200078e40ff */
[----:B--2---:R-:W-:-:S04]  /*0530*/  HFMA2 R19, R22.H0_H0, R21.H0_H0, R19.H0_H0 ;  /* 0x2000001516137231 */ /* 0x004fc80000040813 */
[----:B---3--:R-:W-:-:S04]  /*0540*/  HFMA2 R19, R24.H0_H0, R25.H0_H0, R19.H0_H0 ;  /* 0x2000001918137231 */ /* 0x008fc80000040813 */
[----:B----4-:R-:W-:Y:S02]  /*0550*/  HFMA2 R11, R18.H0_H0, R11.H0_H0, R19.H0_H0 ;  /* 0x2000000b120b7231 */ /* 0x010fe40000040813 */
[----:B------:R-:W0:Y:S02]  /*0560*/  LDC.64 R18, c[0x0][0x390] ;  /* 0x0000e400ff127b82 */ /* 0x000e240000000a00 */
[----:B-----5:R-:W-:-:S04]  /*0570*/  HFMA2 R11, R14.H0_H0, R23.H0_H0, R11.H0_H0 ;  /* 0x200000170e0b7231 */ /* 0x020fc8000004080b */
[----:B------:R-:W-:-:S04]  /*0580*/  HFMA2 R9, R10.H0_H0, R9.H0_H0, R11.H0_H0 ;  /* 0x200000090a097231 */ /* 0x000fc8000004080b */
[----:B------:R-:W-:-:S04]  /*0590*/  HFMA2 R9, R29.H0_H0, R26.H0_H0, R9.H0_H0 ;  /* 0x2000001a1d097231 */ /* 0x000fc80000040809 */
[----:B------:R-:W-:-:S04]  /*05a0*/  HFMA2 R9, R15.H0_H0, R16.H0_H0, R9.H0_H0 ;  /* 0x200000100f097231 */ /* 0x000fc80000040809 */
[----:B------:R-:W-:Y:S02]  /*05b0*/  HFMA2 R10, R8.H0_H0, R7.H0_H0, R9.H0_H0 ;  /* 0x20000007080a7231 */ /* 0x000fe40000040809 */
[----:B0-----:R-:W-:-:S04]  /*05c0*/  IMAD.WIDE R18, R13, 0x4, R18 ;  /* 0x000000040d127825 */ /* 0x001fc800078e0212 */
[----:B------:R-:W-:-:S05]  /*05d0*/  HFMA2 R5, R20.H0_H0, R5.H0_H0, R10.H0_H0 ;  /* 0x2000000514057231 */ /* 0x000fca000004080a */
[----:B------:R-:W-:-:S05]  /*05e0*/  HADD2.F32 R5, -RZ, R5.H0_H0 ;  /* 0x20000005ff057230 */ /* 0x000fca0000004100 */
[----:B------:R-:W-:Y:S01]  /*05f0*/  STG.E desc[UR4][R18.64], R5 ;  /* 0x0000000512007986 */ /* 0x000fe2000c101904 */
[----:B------:R-:W-:Y:S05]  /*0600*/  EXIT ;  /* 0x000000000000794d */ /* 0x000fea0003800000 */
.L_x_0:
[----:B------:R-:W-:-:S00]  /*0610*/  BRA `(.L_x_0) ;  /* 0xfffffffc00fc7947 */ /* 0x000fc0000383ffff */
[----:B------:R-:W-:-:S00]  /*0620*/  NOP ;  /* 0x0000000000007918 */ /* 0x000fc00000000000 */
        /* <DEDUP_REMOVED lines=13> */
.L_x_4:


//--------------------- .text._Z13matmuls_basicPfS_S_i --------------------------
	.section	.text._Z13matmuls_basicPfS_S_i,"ax",@progbits
	.align	128
        .global         _Z13matmuls_basicPfS_S_i
        .type           _Z13matmuls_basicPfS_S_i,@function
        .size           _Z13matmuls_basicPfS_S_i,(.L_x_5 - _Z13matmuls_basicPfS_S_i)
        .other          _Z13matmuls_basicPfS_S_i,@"STO_CUDA_ENTRY STV_DEFAULT"
_Z13matmuls_basicPfS_S_i:
.text._Z13matmuls_basicPfS_S_i:
        /* <DEDUP_REMOVED lines=14> */
[----:B--2---:R0:W2:Y:S02]  /*00e0*/  LDG.E R11, desc[UR4][R8.64] ;  /* 0x00000004080b7981 */ /* 0x0040a4000c1e1900 */
[--C-:B------:R-:W-:Y:S02]  /*00f0*/  IMAD.WIDE.U32 R12, R13, 0x4, R4.reuse ;  /* 0x000000040d0c7825 */ /* 0x100fe400078e0004 */
[----:B------:R-:W2:Y:S01]  /*0100*/  LDG.E R0, desc[UR4][R2.64] ;  /* 0x0000000402007981 */ /* 0x000ea2000c1e1900 */
[----:B------:R-:W-:Y:S01]  /*0110*/  IADD3 R7, PT, PT, R21, 0x30, RZ ;  /* 0x0000003015077810 */ /* 0x000fe20007ffe0ff */
[----:B------:R-:W-:Y:S02]  /*0120*/  IMAD.WIDE.U32 R24, R25, 0x4, R4 ;  /* 0x0000000419187825 */ /* 0x000fe400078e0004 */
[----:B------:R1:W3:Y:S01]  /*0130*/  LDG.E R10, desc[UR4][R12.64] ;  /* 0x000000040c0a7981 */ /* 0x0002e2000c1e1900 */
[----:B------:R-:W-:-:S03]  /*0140*/  IADD3 R15, PT, PT, R21, 0x40, RZ ;  /* 0x00000040150f7810 */ /* 0x000fc60007ffe0ff */
[----:B------:R-:W3:Y:S01]  /*0150*/  LDG.E R26, desc[UR4][R2.64+0x4] ;  /* 0x00000404021a7981 */ /* 0x000ee2000c1e1900 */
[--C-:B------:R-:W-:Y:S01]  /*0160*/  IMAD.WIDE.U32 R6, R7, 0x4, R4.reuse ;  /* 0x0000000407067825 */ /* 0x100fe200078e0004 */
[----:B------:R-:W-:Y:S02]  /*0170*/  IADD3 R23, PT, PT, R21, 0x50, RZ ;  /* 0x0000005015177810 */ /* 0x000fe40007ffe0ff */
[----:B------:R-:W4:Y:S01]  /*0180*/  LDG.E R24, desc[UR4][R24.64] ;  /* 0x0000000418187981 */ /* 0x000f22000c1e1900 */
[----:B0-----:R-:W-:-:S03]  /*0190*/  IMAD.WIDE.U32 R8, R15, 0x4, R4 ;  /* 0x000000040f087825 */ /* 0x001fc600078e0004 */
[----:B------:R-:W4:Y:S01]  /*01a0*/  LDG.E R29, desc[UR4][R2.64+0x8] ;  /* 0x00000804021d7981 */ /* 0x000f22000c1e1900 */
[----:B------:R-:W-:-:S03]  /*01b0*/  IADD3 R27, PT, PT, R21, 0x60, RZ ;  /* 0x00000060151b7810 */ /* 0x000fc60007ffe0ff */
[----:B------:R0:W5:Y:S01]  /*01c0*/  LDG.E R15, desc[UR4][R6.64] ;  /* 0x00000004060f7981 */ /* 0x000162000c1e1900 */
[----:B-1----:R-:W-:-:S03]  /*01d0*/  IMAD.WIDE.U32 R12, R23, 0x4, R4 ;  /* 0x00000004170c7825 */ /* 0x002fc600078e0004 */
[----:B------:R-:W5:Y:S04]  /*01e0*/  LDG.E R14, desc[UR4][R2.64+0xc] ;  /* 0x00000c04020e7981 */ /* 0x000f68000c1e1900 */
[----:B------:R-:W5:Y:S04]  /*01f0*/  LDG.E R18, desc[UR4][R8.64] ;  /* 0x0000000408127981 */ /* 0x000f68000c1e1900 */
[----:B------:R-:W5:Y:S01]  /*0200*/  LDG.E R23, desc[UR4][R2.64+0x10] ;  /* 0x0000100402177981 */ /* 0x000f62000c1e1900 */
[----:B0-----:R-:W-:-:S03]  /*0210*/  IMAD.WIDE.U32 R6, R27, 0x4, R4 ;  /* 0x000000041b067825 */ /* 0x001fc600078e0004 */
[----:B------:R0:W5:Y:S04]  /*0220*/  LDG.E R25, desc[UR4][R12.64] ;  /* 0x000000040c197981 */ /* 0x000168000c1e1900 */
[----:B------:R-:W5:Y:S04]  /*0230*/  LDG.E R20, desc[UR4][R2.64+0x14] ;  /* 0x0000140402147981 */ /* 0x000f68000c1e1900 */
[----:B------:R1:W5:Y:S04]  /*0240*/  LDG.E R27, desc[UR4][R6.64] ;  /* 0x00000004061b7981 */ /* 0x000368000c1e1900 */
[----:B------:R-:W5:Y:S01]  /*0250*/  LDG.E R22, desc[UR4][R2.64+0x18] ;  /* 0x0000180402167981 */ /* 0x000f62000c1e1900 */
[----:B------:R-:W-:-:S02]  /*0260*/  IADD3 R28, PT, PT, R21, 0x80, RZ ;  /* 0x00000080151c7810 */ /* 0x000fc40007ffe0ff */
[----:B0-----:R-:W-:-:S05]  /*0270*/  IADD3 R13, PT, PT, R21, 0xa0, RZ ;  /* 0x000000a0150d7810 */ /* 0x001fca0007ffe0ff */
[----:B------:R-:W-:-:S04]  /*0280*/  IMAD.WIDE.U32 R12, R13, 0x4, R4 ;  /* 0x000000040d0c7825 */ /* 0x000fc800078e0004 */
[----:B--2---:R-:W-:Y:S01]  /*0290*/  FFMA R11, R0, R11, RZ ;  /* 0x0000000b000b7223 */ /* 0x004fe200000000ff */
[----:B------:R-:W-:-:S05]  /*02a0*/  IADD3 R0, PT, PT, R21, 0x70, RZ ;  /* 0x0000007015007810 */ /* 0x000fca0007ffe0ff */
[----:B------:R-:W-:-:S04]  /*02b0*/  IMAD.WIDE.U32 R8, R0, 0x4, R4 ;  /* 0x0000000400087825 */ /* 0x000fc800078e0004 */
[----:B---3--:R-:W-:Y:S01]  /*02c0*/  FFMA R26, R26, R10, R11 ;  /* 0x0000000a1a1a7223 */ /* 0x008fe2000000000b */
[----:B------:R-:W-:Y:S01]  /*02d0*/  IMAD.WIDE.U32 R10, R28, 0x4, R4 ;  /* 0x000000041c0a7825 */ /* 0x000fe200078e0004 */
[----:B------:R-:W-:Y:S01]  /*02e0*/  IADD3 R28, PT, PT, R21, 0x90, RZ ;  /* 0x00000090151c7810 */ /* 0x000fe20007ffe0ff */
[----:B------:R0:W2:Y:S02]  /*02f0*/  LDG.E R0, desc[UR4][R8.64] ;  /* 0x0000000408007981 */ /* 0x0000a4000c1e1900 */
[----:B----4-:R-:W-:Y:S02]  /*0300*/  FFMA R26, R29, R24, R26 ;  /* 0x000000181d1a7223 */ /* 0x010fe4000000001a */
[----:B------:R-:W3:Y:S01]  /*0310*/  LDG.E R10, desc[UR4][R10.64] ;  /* 0x000000040a0a7981 */ /* 0x000ee2000c1e1900 */
[----:B-1----:R-:W-:Y:S01]  /*0320*/  IMAD.WIDE.U32 R6, R28, 0x4, R4 ;  /* 0x000000041c067825 */ /* 0x002fe200078e0004 */
[----:B------:R-:W-:Y:S02]  /*0330*/  IADD3 R28, PT, PT, R21, 0xb0, RZ ;  /* 0x000000b0151c7810 */ /* 0x000fe40007ffe0ff */
[----:B------:R-:W2:Y:S01]  /*0340*/  LDG.E R29, desc[UR4][R2.64+0x1c] ;  /* 0x00001c04021d7981 */ /* 0x000ea2000c1e1900 */
[----:B-----5:R-:W-:-:S03]  /*0350*/  FFMA R14, R14, R15, R26 ;  /* 0x0000000f0e0e7223 */ /* 0x020fc6000000001a */
[----:B------:R1:W4:Y:S04]  /*0360*/  LDG.E R24, desc[UR4][R6.64] ;  /* 0x0000000406187981 */ /* 0x000328000c1e1900 */
[----:B------:R-:W3:Y:S01]  /*0370*/  LDG.E R15, desc[UR4][R2.64+0x20] ;  /* 0x00002004020f7981 */ /* 0x000ee2000c1e1900 */
[----:B0-----:R-:W-:-:S04]  /*0380*/  IMAD.WIDE.U32 R8, R28, 0x4, R4 ;  /* 0x000000041c087825 */ /* 0x001fc800078e0004 */
[----:B------:R-:W-:Y:S01]  /*0390*/  FFMA R18, R23, R18, R14 ;  /* 0x0000001217127223 */ /* 0x000fe2000000000e */
[C---:B------:R-:W-:Y:S01]  /*03a0*/  IADD3 R26, PT, PT, R21.reuse, 0xc0, RZ ;  /* 0x000000c0151a7810 */ /* 0x040fe20007ffe0ff */
[----:B------:R-:W4:Y:S04]  /*03b0*/  LDG.E R23, desc[UR4][R2.64+0x24] ;  /* 0x0000240402177981 */ /* 0x000f28000c1e1900 */
[----:B------:R0:W5:Y:S01]  /*03c0*/  LDG.E R11, desc[UR4][R12.64] ;  /* 0x000000040c0b7981 */ /* 0x000162000c1e1900 */
[----:B------:R-:W-:Y:S01]  /*03d0*/  FFMA R25, R20, R25, R18 ;  /* 0x0000001914197223 */ /* 0x000fe20000000012 */
[----:B------:R-:W-:Y:S02]  /*03e0*/  IADD3 R20, PT, PT, R21, 0xd0, RZ ;  /* 0x000000d015147810 */ /* 0x000fe40007ffe0ff */
[----:B------:R-:W5:Y:S01]  /*03f0*/  LDG.E R18, desc[UR4][R2.64+0x28] ;  /* 0x0000280402127981 */ /* 0x000f62000c1e1900 */
[----:B-1----:R-:W-:-:S03]  /*0400*/  IMAD.WIDE.U32 R6, R26, 0x4, R4 ;  /* 0x000000041a067825 */ /* 0x002fc600078e0004 */
[----:B------:R1:W5:Y:S01]  /*0410*/  LDG.E R14, desc[UR4][R8.64] ;  /* 0x00000004080e7981 */ /* 0x000362000c1e1900 */
[----:B------:R-:W-:Y:S01]  /*0420*/  FFMA R22, R22, R27, R25 ;  /* 0x0000001b16167223 */ /* 0x000fe20000000019 */
[C---:B------:R-:W-:Y:S02]  /*0430*/  IADD3 R27, PT, PT, R21.reuse, 0xe0, RZ ;  /* 0x000000e0151b7810 */ /* 0x040fe40007ffe0ff */
[----:B------:R-:W5:Y:S01]  /*0440*/  LDG.E R25, desc[UR4][R2.64+0x2c] ;  /* 0x00002c0402197981 */ /* 0x000f62000c1e1900 */
[--C-:B0-----:R-:W-:Y:S01]  /*0450*/  IMAD.WIDE.U32 R12, R20, 0x4, R4.reuse ;  /* 0x00000004140c7825 */ /* 0x101fe200078e0004 */
[----:B------:R-:W-:Y:S02]  /*0460*/  IADD3 R26, PT, PT, R21, 0xf0, RZ ;  /* 0x000000f0151a7810 */ /* 0x000fe40007ffe0ff */
[----:B------:R-:W5:Y:S01]  /*0470*/  LDG.E R7, desc[UR4][R6.64] ;  /* 0x0000000406077981 */ /* 0x000f62000c1e1900 */
[----:B-1----:R-:W-:-:S03]  /*0480*/  IMAD.WIDE.U32 R8, R27, 0x4, R4 ;  /* 0x000000041b087825 */ /* 0x002fc600078e0004 */
[----:B------:R-:W5:Y:S01]  /*0490*/  LDG.E R20, desc[UR4][R2.64+0x30] ;  /* 0x0000300402147981 */ /* 0x000f62000c1e1900 */
[----:B------:R-:W-:-:S03]  /*04a0*/  IMAD.WIDE.U32 R4, R26, 0x4, R4 ;  /* 0x000000041a047825 */ /* 0x000fc600078e0004 */
[----:B------:R-:W5:Y:S01]  /*04b0*/  LDG.E R12, desc[UR4][R12.64] ;  /* 0x000000040c0c7981 */ /* 0x000f62000c1e1900 */
[----:B------:R-:W0:Y:S03]  /*04c0*/  LDC.64 R26, c[0x0][0x390] ;  /* 0x0000e400ff1a7b82 */ /* 0x000e260000000a00 */
[----:B------:R-:W5:Y:S04]  /*04d0*/  LDG.E R21, desc[UR4][R2.64+0x34] ;  /* 0x0000340402157981 */ /* 0x000f68000c1e1900 */
[----:B------:R-:W5:Y:S04]  /*04e0*/  LDG.E R9, desc[UR4][R8.64] ;  /* 0x0000000408097981 */ /* 0x000f68000c1e1900 */
[----:B------:R-:W5:Y:S04]  /*04f0*/  LDG.E R6, desc[UR4][R2.64+0x38] ;  /* 0x0000380402067981 */ /* 0x000f68000c1e1900 */
[----:B------:R-:W5:Y:S04]  /*0500*/  LDG.E R28, desc[UR4][R2.64+0x3c] ;  /* 0x00003c04021c7981 */ /* 0x000f68000c1e1900 */
[----:B------:R-:W5:Y:S01]  /*0510*/  LDG.E R5, desc[UR4][R4.64] ;  /* 0x0000000404057981 */ /* 0x000f62000c1e1900 */
[----:B------:R-:W-:-:S04]  /*0520*/  LEA R16, R19, R16, 0x4 ;  /* 0x0000001013107211 */ /* 0x000fc800078e20ff */
[----:B------:R-:W-:-:S05]  /*0530*/  LEA R17, R17, R16, 0x8 ;  /* 0x0000001011117211 */ /* 0x000fca00078e40ff */
[----:B0-----:R-:W-:-:S04]  /*0540*/  IMAD.WIDE R26, R17, 0x4, R26 ;  /* 0x00000004111a7825 */ /* 0x001fc800078e021a */
[----:B--2---:R-:W-:-:S04]  /*0550*/  FFMA R0, R29, R0, R22 ;  /* 0x000000001d007223 */ /* 0x004fc80000000016 */
[----:B---3--:R-:W-:-:S04]  /*0560*/  FFMA R0, R15, R10, R0 ;  /* 0x0000000a0f007223 */ /* 0x008fc80000000000 */
[----:B----4-:R-:W-:-:S04]  /*0570*/  FFMA R23, R23, R24, R0 ;  /* 0x0000001817177223 */ /* 0x010fc80000000000 */
[----:B-----5:R-:W-:-:S04]  /*0580*/  FFMA R18, R18, R11, R23 ;  /* 0x0000000b12127223 */ /* 0x020fc80000000017 */
[----:B------:R-:W-:-:S04]  /*0590*/  FFMA R25, R25, R14, R18 ;  /* 0x0000000e19197223 */ /* 0x000fc80000000012 */
[----:B------:R-:W-:-:S04]  /*05a0*/  FFMA R20, R20, R7, R25 ;  /* 0x0000000714147223 */ /* 0x000fc80000000019 */
[----:B------:R-:W-:-:S04]  /*05b0*/  FFMA R21, R21, R12, R20 ;  /* 0x0000000c15157223 */ /* 0x000fc80000000014 */
[----:B------:R-:W-:-:S04]  /*05c0*/  FFMA R9, R6, R9, R21 ;  /* 0x0000000906097223 */ /* 0x000fc80000000015 */
[----:B------:R-:W-:-:S05]  /*05d0*/  FFMA R5, R28, R5, R9 ;  /* 0x000000051c057223 */ /* 0x000fca0000000009 */
[----:B------:R-:W-:Y:S01]  /*05e0*/  STG.E desc[UR4][R26.64], R5 ;  /* 0x000000051a007986 */ /* 0x000fe2000c101904 */
[----:B------:R-:W-:Y:S05]  /*05f0*/  EXIT ;  /* 0x000000000000794d */ /* 0x000fea0003800000 */
.L_x_1:
        /* <DEDUP_REMOVED lines=16> */
.L_x_5:


//--------------------- .text._Z17convertFp32ToFp16P6__halfPfi --------------------------
	.section	.text._Z17convertFp32ToFp16P6__halfPfi,"ax",@progbits
	.align	128
        .global         _Z17convertFp32ToFp16P6__halfPfi
        .type           _Z17convertFp32ToFp16P6__halfPfi,@function
        .size           _Z17convertFp32ToFp16P6__halfPfi,(.L_x_6 - _Z17convertFp32ToFp16P6__halfPfi)
        .other          _Z17convertFp32ToFp16P6__halfPfi,@"STO_CUDA_ENTRY STV_DEFAULT"
_Z17convertFp32ToFp16P6__halfPfi:
.text._Z17convertFp32ToFp16P6__halfPfi:
[----:B------:R-:W-:Y:S01]  /*0000*/  LDC R1, c[0x0][0x37c] ;  /* 0x0000df00ff017b82 */ /* 0x000fe20000000800 */
[----:B------:R-:W0:Y:S01]  /*0010*/  S2R R7, SR_CTAID.X ;  /* 0x0000000000077919 */ /* 0x000e220000002500 */
[----:B------:R-:W0:Y:S01]  /*0020*/  LDCU UR4, c[0x0][0x360] ;  /* 0x00006c00ff0477ac */ /* 0x000e220008000800 */
[----:B------:R-:W0:Y:S01]  /*0030*/  S2R R0, SR_TID.X ;  /* 0x0000000000007919 */ /* 0x000e220000002100 */
[----:B------:R-:W1:Y:S01]  /*0040*/  LDCU UR5, c[0x0][0x390] ;  /* 0x00007200ff0577ac */ /* 0x000e620008000800 */
[----:B0-----:R-:W-:-:S05]  /*0050*/  IMAD R7, R7, UR4, R0 ;  /* 0x0000000407077c24 */ /* 0x001fca000f8e0200 */
[----:B-1----:R-:W-:-:S13]  /*0060*/  ISETP.GE.AND P0, PT, R7, UR5, PT ;  /* 0x0000000507007c0c */ /* 0x002fda000bf06270 */
[----:B------:R-:W-:Y:S05]  /*0070*/  @P0 EXIT ;  /* 0x000000000000094d */ /* 0x000fea0003800000 */
[----:B------:R-:W0:Y:S01]  /*0080*/  LDC.64 R4, c[0x0][0x388] ;  /* 0x0000e200ff047b82 */ /* 0x000e220000000a00 */
[----:B------:R-:W1:Y:S07]  /*0090*/  LDCU.64 UR4, c[0x0][0x358] ;  /* 0x00006b00ff0477ac */ /* 0x000e6e0008000a00 */
[----:B------:R-:W2:Y:S01]  /*00a0*/  LDC.64 R2, c[0x0][0x380] ;  /* 0x0000e000ff027b82 */ /* 0x000ea20000000a00 */
[----:B0-----:R-:W-:-:S06]  /*00b0*/  IMAD.WIDE R4, R7, 0x4, R4 ;  /* 0x0000000407047825 */ /* 0x001fcc00078e0204 */
[----:B-1----:R-:W3:Y:S01]  /*00c0*/  LDG.E R4, desc[UR4][R4.64] ;  /* 0x0000000404047981 */ /* 0x002ee2000c1e1900 */
[----:B--2---:R-:W-:Y:S01]  /*00d0*/  IMAD.WIDE R2, R7, 0x2, R2 ;  /* 0x0000000207027825 */ /* 0x004fe200078e0202 */
[----:B---3--:R-:W-:-:S05]  /*00e0*/  F2FP.F16.F32.PACK_AB R0, RZ, R4 ;  /* 0x00000004ff00723e */ /* 0x008fca00000000ff */
[----:B------:R-:W-:Y:S01]  /*00f0*/  STG.E.U16 desc[UR4][R2.64], R0 ;  /* 0x0000000002007986 */ /* 0x000fe2000c101504 */
[----:B------:R-:W-:Y:S05]  /*0100*/  EXIT ;  /* 0x000000000000794d */ /* 0x000fea0003800000 */
.L_x_2:
        /* <DEDUP_REMOVED lines=15> */
.L_x_6:


//--------------------- .text._Z10matmuls_tcP6__halfS0_Pfi --------------------------
	.section	.text._Z10matmuls_tcP6__halfS0_Pfi,"ax",@progbits
	.align	128
        .global         _Z10matmuls_tcP6__halfS0_Pfi
        .type           _Z10matmuls_tcP6__halfS0_Pfi,@function
        .size           _Z10matmuls_tcP6__halfS0_Pfi,(.L_x_7 - _Z10matmuls_tcP6__halfS0_Pfi)
        .other          _Z10matmuls_tcP6__halfS0_Pfi,@"STO_CUDA_ENTRY STV_DEFAULT"
_Z10matmuls_tcP6__halfS0_Pfi:
.text._Z10matmuls_tcP6__halfS0_Pfi:
[----:B------:R-:W-:Y:S01]  /*0000*/  LDC R1, c[0x0][0x37c] ;  /* 0x0000df00ff017b82 */ /* 0x000fe20000000800 */
[----:B------:R-:W0:Y:S07]  /*0010*/  S2R R5, SR_LANEID ;  /* 0x0000000000057919 */ /* 0x000e2e0000000000 */
[----:B------:R-:W1:Y:S01]  /*0020*/  S2UR UR6, SR_CTAID.X ;  /* 0x00000000000679c3 */ /* 0x000e620000002500 */
[----:B------:R-:W2:Y:S01]  /*0030*/  LDCU.128 UR8, c[0x0][0x380] ;  /* 0x00007000ff0877ac */ /* 0x000ea20008000c00 */
[----:B------:R-:W-:Y:S01]  /*0040*/  IMAD.MOV.U32 R3, RZ, RZ, RZ ;  /* 0x000000ffff037224 */ /* 0x000fe200078e00ff */
[----:B------:R-:W3:Y:S01]  /*0050*/  LDCU.64 UR12, c[0x0][0x358] ;  /* 0x00006b00ff0c77ac */ /* 0x000ee20008000a00 */
[----:B-1----:R-:W-:-:S04]  /*0060*/  USHF.L.U32 UR6, UR6, 0x8, URZ ;  /* 0x0000000806067899 */ /* 0x002fc800080006ff */
[----:B--2---:R-:W-:Y:S01]  /*0070*/  UIMAD.WIDE UR4, UR6, 0x2, UR10 ;  /* 0x00000002060478a5 */ /* 0x004fe2000f8e020a */
[----:B0-----:R-:W-:Y:S02]  /*0080*/  LOP3.LUT R2, R5, 0x3, RZ, 0xc0, !PT ;  /* 0x0000000305027812 */ /* 0x001fe400078ec0ff */
[----:B------:R-:W-:-:S05]  /*0090*/  SHF.R.U32.HI R5, RZ, 0x2, R5 ;  /* 0x00000002ff057819 */ /* 0x000fca0000011605 */
[----:B------:R-:W-:-:S03]  /*00a0*/  IMAD.WIDE.U32 R2, R5, 0x8, R2 ;  /* 0x0000000805027825 */ /* 0x000fc600078e0002 */
[----:B------:R-:W-:-:S04]  /*00b0*/  LEA R10, P0, R2, UR4, 0x2 ;  /* 0x00000004020a7c11 */ /* 0x000fc8000f8010ff */
[----:B------:R-:W-:-:S05]  /*00c0*/  LEA.HI.X R11, R2, UR5, R3, 0x2, P0 ;  /* 0x00000005020b7c11 */ /* 0x000fca00080f1403 */
[----:B---3--:R-:W2:Y:S04]  /*00d0*/  LDG.E R0, desc[UR12][R10.64] ;  /* 0x0000000c0a007981 */ /* 0x008ea8000c1e1900 */
[----:B------:R-:W3:Y:S04]  /*00e0*/  LDG.E R12, desc[UR12][R10.64+0x100] ;  /* 0x0001000c0a0c7981 */ /* 0x000ee8000c1e1900 */
[----:B------:R-:W4:Y:S04]  /*00f0*/  LDG.E R13, desc[UR12][R10.64+0x10] ;  /* 0x0000100c0a0d7981 */ /* 0x000f28000c1e1900 */
[----:B------:R-:W5:Y:S01]  /*0100*/  LDG.E R14, desc[UR12][R10.64+0x110] ;  /* 0x0001100c0a0e7981 */ /* 0x000f62000c1e1900 */
[----:B------:R-:W-:-:S06]  /*0110*/  UIMAD.WIDE UR4, UR6, 0x2, UR8 ;  /* 0x00000002060478a5 */ /* 0x000fcc000f8e0208 */
[----:B------:R-:W-:-:S04]  /*0120*/  LEA R8, P0, R2, UR4, 0x2 ;  /* 0x0000000402087c11 */ /* 0x000fc8000f8010ff */
[----:B------:R-:W-:Y:S01]  /*0130*/  LEA.HI.X R9, R2, UR5, R3, 0x2, P0 ;  /* 0x0000000502097c11 */ /* 0x000fe200080f1403 */
[----:B------:R-:W0:Y:S04]  /*0140*/  LDCU.64 UR4, c[0x0][0x390] ;  /* 0x00007200ff0477ac */ /* 0x000e280008000a00 */
[----:B------:R-:W5:Y:S04]  /*0150*/  LDG.E R4, desc[UR12][R8.64] ;  /* 0x0000000c08047981 */ /* 0x000f68000c1e1900 */
[----:B------:R-:W5:Y:S04]  /*0160*/  LDG.E R5, desc[UR12][R8.64+0x100] ;  /* 0x0001000c08057981 */ /* 0x000f68000c1e1900 */
[----:B------:R-:W5:Y:S04]  /*0170*/  LDG.E R6, desc[UR12][R8.64+0x10] ;  /* 0x0000100c08067981 */ /* 0x000f68000c1e1900 */
[----:B------:R-:W5:Y:S01]  /*0180*/  LDG.E R7, desc[UR12][R8.64+0x110] ;  /* 0x0001100c08077981 */ /* 0x000f62000c1e1900 */
[----:B0-----:R-:W-:-:S03]  /*0190*/  UIMAD.WIDE UR4, UR6, 0x4, UR4 ;  /* 0x00000004060478a5 */ /* 0x001fc6000f8e0204 */
[----:B--2---:R-:W-:Y:S04]  /*01a0*/  MOVM.16.MT88 R16, R0 ;  /* 0x000000000010723a */ /* 0x004fe80000000000 */
[----:B---3--:R-:W0:Y:S04]  /*01b0*/  MOVM.16.MT88 R17, R12 ;  /* 0x000000000c11723a */ /* 0x008e280000000000 */
[----:B----4-:R-:W-:Y:S04]  /*01c0*/  MOVM.16.MT88 R18, R13 ;  /* 0x000000000d12723a */ /* 0x010fe80000000000 */
[----:B-----5:R-:W1:Y:S01]  /*01d0*/  MOVM.16.MT88 R19, R14 ;  /* 0x000000000e13723a */ /* 0x020e620000000000 */
[C---:B0-----:R-:W-:Y:S08]  /*01e0*/  HMMA.16816.F32 R20, R4.reuse, R16, RZ ;  /* 0x000000100414723c */ /* 0x041ff000000018ff */
[----:B-1----:R-:W-:Y:S01]  /*01f0*/  HMMA.16816.F32 R16, R4, R18, RZ ;  /* 0x000000120410723c */ /* 0x002fe200000018ff */
[----:B------:R-:W-:-:S04]  /*0200*/  LEA R4, P0, R2, UR4, 0x3 ;  /* 0x0000000402047c11 */ /* 0x000fc8000f8018ff */
[----:B------:R-:W-:-:S06]  /*0210*/  LEA.HI.X R5, R2, UR5, R3, 0x3, P0 ;  /* 0x0000000502057c11 */ /* 0x000fcc00080f1c03 */
[----:B------:R-:W-:Y:S04]  /*0220*/  STG.E.64 desc[UR12][R4.64], R20 ;  /* 0x0000001404007986 */ /* 0x000fe8000c101b0c */
[----:B------:R-:W-:Y:S04]  /*0230*/  STG.E.64 desc[UR12][R4.64+0x200], R22 ;  /* 0x0002001604007986 */ /* 0x000fe8000c101b0c */
[----:B------:R-:W-:Y:S04]  /*0240*/  STG.E.64 desc[UR12][R4.64+0x20], R16 ;  /* 0x0000201004007986 */ /* 0x000fe8000c101b0c */
[----:B------:R-:W-:Y:S01]  /*0250*/  STG.E.64 desc[UR12][R4.64+0x220], R18 ;  /* 0x0002201204007986 */ /* 0x000fe2000c101b0c */
[----:B------:R-:W-:Y:S05]  /*0260*/  EXIT ;  /* 0x000000000000794d */ /* 0x000fea0003800000 */
.L_x_3:
        /* <DEDUP_REMOVED lines=9> */
.L_x_7:


//--------------------- .nv.shared.reserved.0     --------------------------
	.section	.nv.shared.reserved.0,"aw",@nobits
	.weak		__nv_reservedSMEM_offset_0_alias
	.size		__nv_reservedSMEM_offset_0_alias, 0, 64
	.other		__nv_reservedSMEM_offset_0_alias,@"STO_CUDA_RESERVED_SHARED STV_DEFAULT"
__nv_reservedSMEM_offset_0_alias:
	.zero		0
	.zero		64


//--------------------- .nv.constant0._Z18matmuls_basic_halfP6__halfS0_Pfi --------------------------
	.section	.nv.constant0._Z18matmuls_basic_halfP6__halfS0_Pfi,"a",@progbits
	.sectionflags	@""
	.align	4
.nv.constant0._Z18matmuls_basic_halfP6__halfS0_Pfi:
	.zero		924


//--------------------- .nv.constant0._Z13matmuls_basicPfS_S_i --------------------------
	.section	.nv.constant0._Z13matmuls_basicPfS_S_i,"a",@progbits
	.sectionflags	@""
	.align	4
.nv.constant0._Z13matmuls_basicPfS_S_i:
	.zero		924


//--------------------- .nv.constant0._Z17convertFp32ToFp16P6__halfPfi --------------------------
	.section	.nv.constant0._Z17convertFp32ToFp16P6__halfPfi,"a",@progbits
	.sectionflags	@""
	.align	4
.nv.constant0._Z17convertFp32ToFp16P6__halfPfi:
	.zero		916


//--------------------- .nv.constant0._Z10matmuls_tcP6__halfS0_Pfi --------------------------
	.section	.nv.constant0._Z10matmuls_tcP6__halfS0_Pfi,"a",@progbits
	.sectionflags	@""
	.align	4
.nv.constant0._Z10matmuls_tcP6__halfS0_Pfi:
	.zero		924


//--------------------- SYMBOLS --------------------------

	.type		.nv.reservedSmem.offset0,@object
	.size		.nv.reservedSmem.offset0,0x4
